//
// Generated by NVIDIA NVVM Compiler
//
// Compiler Build ID: CL-36424714
// Cuda compilation tools, release 13.0, V13.0.88
// Based on NVVM 20.0.0
//

.version 9.0
.target sm_100
.address_size 64

	// .globl	matrixOneMinus

.visible .entry matrixOneMinus(
	.param .u64 .ptr .align 1 matrixOneMinus_param_0,
	.param .u32 matrixOneMinus_param_1,
	.param .u32 matrixOneMinus_param_2,
	.param .u32 matrixOneMinus_param_3,
	.param .u32 matrixOneMinus_param_4
)
{
	.reg .pred 	%p<4>;
	.reg .b32 	%r<12>;
	.reg .b64 	%rd<5>;
	.reg .b64 	%fd<4>;

	ld.param.u64 	%rd1, [matrixOneMinus_param_0];
	ld.param.u32 	%r2, [matrixOneMinus_param_1];
	ld.param.u32 	%r3, [matrixOneMinus_param_2];
	ld.param.u32 	%r4, [matrixOneMinus_param_3];
	ld.param.u32 	%r5, [matrixOneMinus_param_4];
	mov.u32 	%r6, %tid.x;
	mov.u32 	%r7, %ctaid.x;
	mad.lo.s32 	%r8, %r2, %r7, %r6;
	mov.u32 	%r9, %tid.y;
	mov.u32 	%r10, %ctaid.y;
	mad.lo.s32 	%r11, %r3, %r10, %r9;
	mad.lo.s32 	%r1, %r11, %r4, %r8;
	setp.ge.s32 	%p1, %r1, %r5;
	setp.ge.s32 	%p2, %r8, %r4;
	or.pred  	%p3, %p2, %p1;
	@%p3 bra 	$L__BB0_2;
	cvta.to.global.u64 	%rd2, %rd1;
	mul.wide.s32 	%rd3, %r1, 8;
	add.s64 	%rd4, %rd2, %rd3;
	ld.global.f64 	%fd1, [%rd4];
	mov.f64 	%fd2, 0d3FF0000000000000;
	sub.f64 	%fd3, %fd2, %fd1;
	st.global.f64 	[%rd4], %fd3;
$L__BB0_2:
	ret;

}


// ===== COMPILED SASS (sm_100) =====

	.target	sm_100

	.elftype	@"ET_EXEC"


//--------------------- .note.nv.tkinfo           --------------------------
	.section	.note.nv.tkinfo,"",@"SHT_NOTE"
	.sectionflags	@"SHF_NOTE_NV_TKINFO"
	.tkinfo
        /*0018*/ 	.word	0x00000002
        /*0030*/ 	.string	""
        /*0030*/ 	.string	"ptxas"
        /*0030*/ 	.string	"Cuda compilation tools, release 13.0, V13.0.88"
        /*0030*/ 	.string	"Build cuda_13.0.r13.0/compiler.36424714_0"
        /*0030*/ 	.string	"-arch sm_100 -m 64 "



//--------------------- .note.nv.cuinfo           --------------------------
	.section	.note.nv.cuinfo,"",@"SHT_NOTE"
	.sectionflags	@"SHF_NOTE_NV_CUINFO"
        /*0018*/ 	.short	0x0002
        /*001a*/ 	.short	0x0064
        /*001c*/ 	.short	0x0082
	.zero		2


//--------------------- .nv.info                  --------------------------
	.section	.nv.info,"",@"SHT_CUDA_INFO"
	.align	4


	//----- nvinfo : EIATTR_REGCOUNT
	.align		4
        /*0000*/ 	.byte	0x04, 0x2f
        /*0002*/ 	.short	(.L_1 - .L_0)
	.align		4
.L_0:
        /*0004*/ 	.word	index@(matrixOneMinus)
        /*0008*/ 	.word	0x00000008


	//----- nvinfo : EIATTR_FRAME_SIZE
	.align		4
.L_1:
        /*000c*/ 	.byte	0x04, 0x11
        /*000e*/ 	.short	(.L_3 - .L_2)
	.align		4
.L_2:
        /*0010*/ 	.word	index@(matrixOneMinus)
        /*0014*/ 	.word	0x00000000


	//----- nvinfo : EIATTR_MIN_STACK_SIZE
	.align		4
.L_3:
        /*0018*/ 	.byte	0x04, 0x12
        /*001a*/ 	.short	(.L_5 - .L_4)
	.align		4
.L_4:
        /*001c*/ 	.word	index@(matrixOneMinus)
        /*0020*/ 	.word	0x00000000
.L_5:


//--------------------- .nv.compat                --------------------------
	.section	.nv.compat,"",@"SHT_CUDA_COMPAT_INFO"
	.align	4
        /*0000*/ 	.byte	0x02, 0x09, 0x00, 0x00, 0x02, 0x02, 0x01, 0x00, 0x02, 0x05, 0x05, 0x00, 0x03, 0x07, 0x01, 0x01
        /*0010*/ 	.byte	0x02, 0x03, 0x00, 0x00, 0x02, 0x06, 0x01, 0x00, 0x04, 0x0b, 0x08, 0x00, 0x01, 0x00, 0x00, 0x00
        /*0020*/ 	.byte	0x00, 0x00, 0x00, 0x00


//--------------------- .nv.info.matrixOneMinus   --------------------------
	.section	.nv.info.matrixOneMinus,"",@"SHT_CUDA_INFO"
	.sectionflags	@""
	.align	4


	//----- nvinfo : EIATTR_CUDA_API_VERSION
	.align		4
        /*0000*/ 	.byte	0x04, 0x37
        /*0002*/ 	.short	(.L_7 - .L_6)
.L_6:
        /*0004*/ 	.word	0x00000082


	//----- nvinfo : EIATTR_KPARAM_INFO
	.align		4
.L_7:
        /*0008*/ 	.byte	0x04, 0x17
        /*000a*/ 	.short	(.L_9 - .L_8)
.L_8:
        /*000c*/ 	.word	0x00000000
        /*0010*/ 	.short	0x0004
        /*0012*/ 	.short	0x0014
        /*0014*/ 	.byte	0x00, 0xf0, 0x11, 0x00


	//----- nvinfo : EIATTR_KPARAM_INFO
	.align		4
.L_9:
        /*0018*/ 	.byte	0x04, 0x17
        /*001a*/ 	.short	(.L_11 - .L_10)
.L_10:
        /*001c*/ 	.word	0x00000000
        /*0020*/ 	.short	0x0003
        /*0022*/ 	.short	0x0010
        /*0024*/ 	.byte	0x00, 0xf0, 0x11, 0x00


	//----- nvinfo : EIATTR_KPARAM_INFO
	.align		4
.L_11:
        /*0028*/ 	.byte	0x04, 0x17
        /*002a*/ 	.short	(.L_13 - .L_12)
.L_12:
        /*002c*/ 	.word	0x00000000
        /*0030*/ 	.short	0x0002
        /*0032*/ 	.short	0x000c
        /*0034*/ 	.byte	0x00, 0xf0, 0x11, 0x00


	//----- nvinfo : EIATTR_KPARAM_INFO
	.align		4
.L_13:
        /*0038*/ 	.byte	0x04, 0x17
        /*003a*/ 	.short	(.L_15 - .L_14)
.L_14:
        /*003c*/ 	.word	0x00000000
        /*0040*/ 	.short	0x0001
        /*0042*/ 	.short	0x0008
        /*0044*/ 	.byte	0x00, 0xf0, 0x11, 0x00


	//----- nvinfo : EIATTR_KPARAM_INFO
	.align		4
.L_15:
        /*0048*/ 	.byte	0x04, 0x17
        /*004a*/ 	.short	(.L_17 - .L_16)
.L_16:
        /*004c*/ 	.word	0x00000000
        /*0050*/ 	.short	0x0000
        /*0052*/ 	.short	0x0000
        /*0054*/ 	.byte	0x00, 0xf5, 0x21, 0x00


	//----- nvinfo : EIATTR_SPARSE_MMA_MASK
	.align		4
.L_17:
        /*0058*/ 	.byte	0x03, 0x50
        /*005a*/ 	.short	0x0000


	//----- nvinfo : EIATTR_MAXREG_COUNT
	.align		4
        /*005c*/ 	.byte	0x03, 0x1b
        /*005e*/ 	.short	0x00ff


	//----- nvinfo : EIATTR_MERCURY_ISA_VERSION
	.align		4
        /*0060*/ 	.byte	0x03, 0x5f
        /*0062*/ 	.short	0x0101


	//----- nvinfo : EIATTR_VRC_CTA_INIT_COUNT
	.align		4
        /*0064*/ 	.byte	0x02, 0x4a
	.zero		1
	.zero		1


	//----- nvinfo : EIATTR_EXIT_INSTR_OFFSETS
	.align		4
        /*0068*/ 	.byte	0x04, 0x1c
        /*006a*/ 	.short	(.L_19 - .L_18)


	//   ....[0]....
.L_18:
        /*006c*/ 	.word	0x000000c0


	//   ....[1]....
        /*0070*/ 	.word	0x00000130


	//----- nvinfo : EIATTR_CBANK_PARAM_SIZE
	.align		4
.L_19:
        /*0074*/ 	.byte	0x03, 0x19
        /*0076*/ 	.short	0x0018


	//----- nvinfo : EIATTR_PARAM_CBANK
	.align		4
        /*0078*/ 	.byte	0x04, 0x0a
        /*007a*/ 	.short	(.L_21 - .L_20)
	.align		4
.L_20:
        /*007c*/ 	.word	index@(.nv.constant0.matrixOneMinus)
        /*0080*/ 	.short	0x0380
        /*0082*/ 	.short	0x0018


	//----- nvinfo : EIATTR_SW_WAR
	.align		4
.L_21:
        /*0084*/ 	.byte	0x04, 0x36
        /*0086*/ 	.short	(.L_23 - .L_22)
.L_22:
        /*0088*/ 	.word	0x00000008
.L_23:


//--------------------- .nv.callgraph             --------------------------
	.section	.nv.callgraph,"",@"SHT_CUDA_CALLGRAPH"
	.align	4
	.sectionentsize	8
	.align		4
        /*0000*/ 	.word	0x00000000
	.align		4
        /*0004*/ 	.word	0xffffffff
	.align		4
        /*0008*/ 	.word	0x00000000
	.align		4
        /*000c*/ 	.word	0xfffffffe
	.align		4
        /*0010*/ 	.word	0x00000000
	.align		4
        /*0014*/ 	.word	0xfffffffd
	.align		4
        /*0018*/ 	.word	0x00000000
	.align		4
        /*001c*/ 	.word	0xfffffffc


//--------------------- .text.matrixOneMinus      --------------------------
	.section	.text.matrixOneMinus,"ax",@progbits
	.align	128
        .global         matrixOneMinus
        .type           matrixOneMinus,@function
        .size           matrixOneMinus,(.L_x_1 - matrixOneMinus)
        .other          matrixOneMinus,@"STO_CUDA_ENTRY STV_DEFAULT"
matrixOneMinus:
.text.matrixOneMinus:
[----:B------:R-:W-:Y:S01]  /*0000*/  LDC R1, c[0x0][0x37c] ;  /* 0x0000df00ff017b82 */ /* 0x000fe20000000800 */
[----:B------:R-:W0:Y:S07]  /*0010*/  S2R R3, SR_TID.X ;  /* 0x0000000000037919 */ /* 0x000e2e0000002100 */
[----:B------:R-:W0:Y:S01]  /*0020*/  S2UR UR4, SR_CTAID.X ;  /* 0x00000000000479c3 */ /* 0x000e220000002500 */
[----:B------:R-:W1:Y:S01]  /*0030*/  LDCU.64 UR6, c[0x0][0x390] ;  /* 0x00007200ff0677ac */ /* 0x000e620008000a00 */
[----:B------:R-:W2:Y:S06]  /*0040*/  S2R R2, SR_TID.Y ;  /* 0x0000000000027919 */ /* 0x000eac0000002200 */
[----:B------:R-:W0:Y:S08]  /*0050*/  LDC.64 R4, c[0x0][0x388] ;  /* 0x0000e200ff047b82 */ /* 0x000e300000000a00 */
[----:B------:R-:W2:Y:S01]  /*0060*/  S2UR UR5, SR_CTAID.Y ;  /* 0x00000000000579c3 */ /* 0x000ea20000002600 */
[----:B0-----:R-:W-:-:S02]  /*0070*/  IMAD R0, R4, UR4, R3 ;  /* 0x0000000404007c24 */ /* 0x001fc4000f8e0203 */
[----:B--2---:R-:W-:-:S04]  /*0080*/  IMAD R3, R5, UR5, R2 ;  /* 0x0000000505037c24 */ /* 0x004fc8000f8e0202 */
[----:B-1----:R-:W-:-:S05]  /*0090*/  IMAD R5, R3, UR6, R0 ;  /* 0x0000000603057c24 */ /* 0x002fca000f8e0200 */
[----:B------:R-:W-:-:S04]  /*00a0*/  ISETP.GE.AND P0, PT, R5, UR7, PT ;  /* 0x0000000705007c0c */ /* 0x000fc8000bf06270 */
[----:B------:R-:W-:-:S13]  /*00b0*/  ISETP.GE.OR P0, PT, R0, UR6, P0 ;  /* 0x0000000600007c0c */ /* 0x000fda0008706670 */
[----:B------:R-:W-:Y:S05]  /*00c0*/  @P0 EXIT ;  /* 0x000000000000094d */ /* 0x000fea0003800000 */
[----:B------:R-:W0:Y:S01]  /*00d0*/  LDC.64 R2, c[0x0][0x380] ;  /* 0x0000e000ff027b82 */ /* 0x000e220000000a00 */
[----:B------:R-:W1:Y:S01]  /*00e0*/  LDCU.64 UR4, c[0x0][0x358] ;  /* 0x00006b00ff0477ac */ /* 0x000e620008000a00 */
[----:B0-----:R-:W-:-:S05]  /*00f0*/  IMAD.WIDE R2, R5, 0x8, R2 ;  /* 0x0000000805027825 */ /* 0x001fca00078e0202 */
[----:B-1----:R-:W2:Y:S02]  /*0100*/  LDG.E.64 R4, desc[UR4][R2.64] ;  /* 0x0000000402047981 */ /* 0x002ea4000c1e1b00 */
[----:B--2---:R-:W-:-:S07]  /*0110*/  DADD R4, -R4, 1 ;  /* 0x3ff0000004047429 */ /* 0x004fce0000000100 */
[----:B------:R-:W-:Y:S01]  /*0120*/  STG.E.64 desc[UR4][R2.64], R4 ;  /* 0x0000000402007986 */ /* 0x000fe2000c101b04 */
[----:B------:R-:W-:Y:S05]  /*0130*/  EXIT ;  /* 0x000000000000794d */ /* 0x000fea0003800000 */
.L_x_0:
[----:B------:R-:W-:-:S00]  /*0140*/  BRA `(.L_x_0) ;  /* 0xfffffffc00fc7947 */ /* 0x000fc0000383ffff */
[----:B------:R-:W-:-:S00]  /*0150*/  NOP ;  /* 0x0000000000007918 */ /* 0x000fc00000000000 */
        /* <DEDUP_REMOVED lines=10> */
.L_x_1:


//--------------------- .nv.shared.reserved.0     --------------------------
	.section	.nv.shared.reserved.0,"aw",@nobits
	.weak		__nv_reservedSMEM_offset_0_alias
	.size		__nv_reservedSMEM_offset_0_alias, 0, 64
	.other		__nv_reservedSMEM_offset_0_alias,@"STO_CUDA_RESERVED_SHARED STV_DEFAULT"
__nv_reservedSMEM_offset_0_alias:
	.zero		0
	.zero		64


//--------------------- .nv.constant0.matrixOneMinus --------------------------
	.section	.nv.constant0.matrixOneMinus,"a",@progbits
	.sectionflags	@""
	.align	4
.nv.constant0.matrixOneMinus:
	.zero		920


//--------------------- SYMBOLS --------------------------

	.type		.nv.reservedSmem.offset0,@object
	.size		.nv.reservedSmem.offset0,0x4
